//
// Generated by NVIDIA NVVM Compiler
//
// Compiler Build ID: CL-36424714
// Cuda compilation tools, release 13.0, V13.0.88
// Based on NVVM 20.0.0
//

.version 9.0
.target sm_100
.address_size 64

	// .globl	_Z11warp_matmuliiiPvS_S_
.extern .func  (.param .b32 func_retval0) vprintf
(
	.param .b64 vprintf_param_0,
	.param .b64 vprintf_param_1
)
;
.global .align 1 .b8 $str[24] = {72, 101, 108, 108, 111, 32, 102, 114, 111, 109, 32, 119, 97, 114, 112, 95, 109, 97, 116, 109, 117, 108, 10};

.visible .entry _Z11warp_matmuliiiPvS_S_(
	.param .u32 _Z11warp_matmuliiiPvS_S__param_0,
	.param .u32 _Z11warp_matmuliiiPvS_S__param_1,
	.param .u32 _Z11warp_matmuliiiPvS_S__param_2,
	.param .u64 .ptr .align 1 _Z11warp_matmuliiiPvS_S__param_3,
	.param .u64 .ptr .align 1 _Z11warp_matmuliiiPvS_S__param_4,
	.param .u64 .ptr .align 1 _Z11warp_matmuliiiPvS_S__param_5
)
{
	.reg .b32 	%r<3>;
	.reg .b64 	%rd<3>;

	mov.u64 	%rd1, $str;
	cvta.global.u64 	%rd2, %rd1;
	{ // callseq 0, 0
	.param .b64 param0;
	st.param.b64 	[param0], %rd2;
	.param .b64 param1;
	st.param.b64 	[param1], 0;
	.param .b32 retval0;
	call.uni (retval0), 
	vprintf, 
	(
	param0, 
	param1
	);
	ld.param.b32 	%r1, [retval0];
	} // callseq 0
	ret;

}


// ===== COMPILED SASS (sm_100) =====

	.target	sm_100

	.elftype	@"ET_EXEC"


//--------------------- .note.nv.tkinfo           --------------------------
	.section	.note.nv.tkinfo,"",@"SHT_NOTE"
	.sectionflags	@"SHF_NOTE_NV_TKINFO"
	.tkinfo
        /*0018*/ 	.word	0x00000002
        /*0030*/ 	.string	""
        /*0030*/ 	.string	"ptxas"
        /*0030*/ 	.string	"Cuda compilation tools, release 13.0, V13.0.88"
        /*0030*/ 	.string	"Build cuda_13.0.r13.0/compiler.36424714_0"
        /*0030*/ 	.string	"-arch sm_100 -m 64 "



//--------------------- .note.nv.cuinfo           --------------------------
	.section	.note.nv.cuinfo,"",@"SHT_NOTE"
	.sectionflags	@"SHF_NOTE_NV_CUINFO"
        /*0018*/ 	.short	0x0002
        /*001a*/ 	.short	0x0064
        /*001c*/ 	.short	0x0082
	.zero		2


//--------------------- .nv.info                  --------------------------
	.section	.nv.info,"",@"SHT_CUDA_INFO"
	.align	4


	//----- nvinfo : EIATTR_REGCOUNT
	.align		4
        /*0000*/ 	.byte	0x04, 0x2f
        /*0002*/ 	.short	(.L_2 - .L_1)
	.align		4
.L_1:
        /*0004*/ 	.word	index@(_Z11warp_matmuliiiPvS_S_)
        /*0008*/ 	.word	0x00000018


	//----- nvinfo : EIATTR_FRAME_SIZE
	.align		4
.L_2:
        /*000c*/ 	.byte	0x04, 0x11
        /*000e*/ 	.short	(.L_4 - .L_3)
	.align		4
.L_3:
        /*0010*/ 	.word	index@(_Z11warp_matmuliiiPvS_S_)
        /*0014*/ 	.word	0x00000000


	//----- nvinfo : EIATTR_MIN_STACK_SIZE
	.align		4
.L_4:
        /*0018*/ 	.byte	0x04, 0x12
        /*001a*/ 	.short	(.L_6 - .L_5)
	.align		4
.L_5:
        /*001c*/ 	.word	index@(_Z11warp_matmuliiiPvS_S_)
        /*0020*/ 	.word	0x00000000
.L_6:


//--------------------- .nv.compat                --------------------------
	.section	.nv.compat,"",@"SHT_CUDA_COMPAT_INFO"
	.align	4
        /*0000*/ 	.byte	0x02, 0x09, 0x00, 0x00, 0x02, 0x02, 0x01, 0x00, 0x02, 0x05, 0x05, 0x00, 0x03, 0x07, 0x01, 0x01
        /*0010*/ 	.byte	0x02, 0x03, 0x00, 0x00, 0x02, 0x06, 0x01, 0x00, 0x04, 0x0b, 0x08, 0x00, 0x09, 0x00, 0x00, 0x00
        /*0020*/ 	.byte	0x00, 0x00, 0x00, 0x00


//--------------------- .nv.info._Z11warp_matmuliiiPvS_S_ --------------------------
	.section	.nv.info._Z11warp_matmuliiiPvS_S_,"",@"SHT_CUDA_INFO"
	.sectionflags	@""
	.align	4


	//----- nvinfo : EIATTR_CUDA_API_VERSION
	.align		4
        /*0000*/ 	.byte	0x04, 0x37
        /*0002*/ 	.short	(.L_8 - .L_7)
.L_7:
        /*0004*/ 	.word	0x00000082


	//----- nvinfo : EIATTR_KPARAM_INFO
	.align		4
.L_8:
        /*0008*/ 	.byte	0x04, 0x17
        /*000a*/ 	.short	(.L_10 - .L_9)
.L_9:
        /*000c*/ 	.word	0x00000000
        /*0010*/ 	.short	0x0005
        /*0012*/ 	.short	0x0020
        /*0014*/ 	.byte	0x00, 0xf5, 0x21, 0x00


	//----- nvinfo : EIATTR_KPARAM_INFO
	.align		4
.L_10:
        /*0018*/ 	.byte	0x04, 0x17
        /*001a*/ 	.short	(.L_12 - .L_11)
.L_11:
        /*001c*/ 	.word	0x00000000
        /*0020*/ 	.short	0x0004
        /*0022*/ 	.short	0x0018
        /*0024*/ 	.byte	0x00, 0xf5, 0x21, 0x00


	//----- nvinfo : EIATTR_KPARAM_INFO
	.align		4
.L_12:
        /*0028*/ 	.byte	0x04, 0x17
        /*002a*/ 	.short	(.L_14 - .L_13)
.L_13:
        /*002c*/ 	.word	0x00000000
        /*0030*/ 	.short	0x0003
        /*0032*/ 	.short	0x0010
        /*0034*/ 	.byte	0x00, 0xf5, 0x21, 0x00


	//----- nvinfo : EIATTR_KPARAM_INFO
	.align		4
.L_14:
        /*0038*/ 	.byte	0x04, 0x17
        /*003a*/ 	.short	(.L_16 - .L_15)
.L_15:
        /*003c*/ 	.word	0x00000000
        /*0040*/ 	.short	0x0002
        /*0042*/ 	.short	0x0008
        /*0044*/ 	.byte	0x00, 0xf0, 0x11, 0x00


	//----- nvinfo : EIATTR_KPARAM_INFO
	.align		4
.L_16:
        /*0048*/ 	.byte	0x04, 0x17
        /*004a*/ 	.short	(.L_18 - .L_17)
.L_17:
        /*004c*/ 	.word	0x00000000
        /*0050*/ 	.short	0x0001
        /*0052*/ 	.short	0x0004
        /*0054*/ 	.byte	0x00, 0xf0, 0x11, 0x00


	//----- nvinfo : EIATTR_KPARAM_INFO
	.align		4
.L_18:
        /*0058*/ 	.byte	0x04, 0x17
        /*005a*/ 	.short	(.L_20 - .L_19)
.L_19:
        /*005c*/ 	.word	0x00000000
        /*0060*/ 	.short	0x0000
        /*0062*/ 	.short	0x0000
        /*0064*/ 	.byte	0x00, 0xf0, 0x11, 0x00


	//----- nvinfo : EIATTR_SPARSE_MMA_MASK
	.align		4
.L_20:
        /*0068*/ 	.byte	0x03, 0x50
        /*006a*/ 	.short	0x0000


	//----- nvinfo : EIATTR_MAXREG_COUNT
	.align		4
        /*006c*/ 	.byte	0x03, 0x1b
        /*006e*/ 	.short	0x00ff


	//----- nvinfo : EIATTR_EXTERNS
	.align		4
        /*0070*/ 	.byte	0x04, 0x0f
        /*0072*/ 	.short	(.L_22 - .L_21)


	//   ....[0]....
	.align		4
.L_21:
        /*0074*/ 	.word	index@(vprintf)


	//----- nvinfo : EIATTR_MERCURY_ISA_VERSION
	.align		4
.L_22:
        /*0078*/ 	.byte	0x03, 0x5f
        /*007a*/ 	.short	0x0101


	//----- nvinfo : EIATTR_VRC_CTA_INIT_COUNT
	.align		4
        /*007c*/ 	.byte	0x02, 0x4a
	.zero		1
	.zero		1


	//----- nvinfo : EIATTR_SYSCALL_OFFSETS
	.align		4
        /*0080*/ 	.byte	0x04, 0x46
        /*0082*/ 	.short	(.L_24 - .L_23)


	//   ....[0]....
.L_23:
        /*0084*/ 	.word	0x00000080


	//----- nvinfo : EIATTR_EXIT_INSTR_OFFSETS
	.align		4
.L_24:
        /*0088*/ 	.byte	0x04, 0x1c
        /*008a*/ 	.short	(.L_26 - .L_25)


	//   ....[0]....
.L_25:
        /*008c*/ 	.word	0x00000090


	//----- nvinfo : EIATTR_CBANK_PARAM_SIZE
	.align		4
.L_26:
        /*0090*/ 	.byte	0x03, 0x19
        /*0092*/ 	.short	0x0028


	//----- nvinfo : EIATTR_PARAM_CBANK
	.align		4
        /*0094*/ 	.byte	0x04, 0x0a
        /*0096*/ 	.short	(.L_28 - .L_27)
	.align		4
.L_27:
        /*0098*/ 	.word	index@(.nv.constant0._Z11warp_matmuliiiPvS_S_)
        /*009c*/ 	.short	0x0380
        /*009e*/ 	.short	0x0028


	//----- nvinfo : EIATTR_SW_WAR
	.align		4
.L_28:
        /*00a0*/ 	.byte	0x04, 0x36
        /*00a2*/ 	.short	(.L_30 - .L_29)
.L_29:
        /*00a4*/ 	.word	0x00000008
.L_30:


//--------------------- .nv.callgraph             --------------------------
	.section	.nv.callgraph,"",@"SHT_CUDA_CALLGRAPH"
	.align	4
	.sectionentsize	8
	.align		4
        /*0000*/ 	.word	0x00000000
	.align		4
        /*0004*/ 	.word	0xffffffff
	.align		4
        /*0008*/ 	.word	index@(_Z11warp_matmuliiiPvS_S_)
	.align		4
        /*000c*/ 	.word	index@(vprintf)
	.align		4
        /*0010*/ 	.word	0x00000000
	.align		4
        /*0014*/ 	.word	0xfffffffe
	.align		4
        /*0018*/ 	.word	0x00000000
	.align		4
        /*001c*/ 	.word	0xfffffffd
	.align		4
        /*0020*/ 	.word	0x00000000
	.align		4
        /*0024*/ 	.word	0xfffffffc


//--------------------- .nv.constant4             --------------------------
	.section	.nv.constant4,"a",@progbits
	.align	8
	.align		8
.nv.constant4:
        /*0000*/ 	.dword	vprintf
	.align		8
        /*0008*/ 	.dword	$str


//--------------------- .text._Z11warp_matmuliiiPvS_S_ --------------------------
	.section	.text._Z11warp_matmuliiiPvS_S_,"ax",@progbits
	.align	128
        .global         _Z11warp_matmuliiiPvS_S_
        .type           _Z11warp_matmuliiiPvS_S_,@function
        .size           _Z11warp_matmuliiiPvS_S_,(.L_x_2 - _Z11warp_matmuliiiPvS_S_)
        .other          _Z11warp_matmuliiiPvS_S_,@"STO_CUDA_ENTRY STV_DEFAULT"
_Z11warp_matmuliiiPvS_S_:
.text._Z11warp_matmuliiiPvS_S_:
[----:B------:R-:W0:Y:S01]  /*0000*/  LDC R1, c[0x0][0x37c] ;  /* 0x0000df00ff017b82 */ /* 0x000e220000000800 */
[----:B------:R-:W-:Y:S01]  /*0010*/  MOV R0, 0x0 ;  /* 0x0000000000007802 */ /* 0x000fe20000000f00 */
[----:B------:R-:W1:Y:S01]  /*0020*/  LDCU.64 UR4, c[0x4][0x8] ;  /* 0x01000100ff0477ac */ /* 0x000e620008000a00 */
[----:B------:R-:W-:-:S05]  /*0030*/  CS2R R6, SRZ ;  /* 0x0000000000067805 */ /* 0x000fca000001ff00 */
[----:B------:R2:W3:Y:S01]  /*0040*/  LDC.64 R2, c[0x4][R0] ;  /* 0x0100000000027b82 */ /* 0x0004e20000000a00 */
[----:B-1----:R-:W-:Y:S02]  /*0050*/  IMAD.U32 R4, RZ, RZ, UR4 ;  /* 0x00000004ff047e24 */ /* 0x002fe4000f8e00ff */
[----:B--2---:R-:W-:-:S07]  /*0060*/  IMAD.U32 R5, RZ, RZ, UR5 ;  /* 0x00000005ff057e24 */ /* 0x004fce000f8e00ff */
[----:B------:R-:W-:-:S07]  /*0070*/  LEPC R20, `(.L_x_0) ;  /* 0x000000001014794e */ /* 0x000fce0000000000 */
[----:B0--3--:R-:W-:Y:S05]  /*0080*/  CALL.ABS.NOINC R2 ;  /* 0x0000000002007343 */ /* 0x009fea0003c00000 */
.L_x_0:
[----:B------:R-:W-:Y:S05]  /*0090*/  EXIT ;  /* 0x000000000000794d */ /* 0x000fea0003800000 */
.L_x_1:
[----:B------:R-:W-:-:S00]  /*00a0*/  BRA `(.L_x_1) ;  /* 0xfffffffc00fc7947 */ /* 0x000fc0000383ffff */
[----:B------:R-:W-:-:S00]  /*00b0*/  NOP ;  /* 0x0000000000007918 */ /* 0x000fc00000000000 */
        /* <DEDUP_REMOVED lines=12> */
.L_x_2:


//--------------------- .nv.global.init           --------------------------
	.section	.nv.global.init,"aw",@progbits
.nv.global.init:
	.type		$str,@object
	.size		$str,(.L_0 - $str)
$str:
        /*0000*/ 	.byte	0x48, 0x65, 0x6c, 0x6c, 0x6f, 0x20, 0x66, 0x72, 0x6f, 0x6d, 0x20, 0x77, 0x61, 0x72, 0x70, 0x5f
        /*0010*/ 	.byte	0x6d, 0x61, 0x74, 0x6d, 0x75, 0x6c, 0x0a, 0x00
.L_0:


//--------------------- .nv.shared.reserved.0     --------------------------
	.section	.nv.shared.reserved.0,"aw",@nobits
	.weak		__nv_reservedSMEM_offset_0_alias
	.size		__nv_reservedSMEM_offset_0_alias, 0, 64
	.other		__nv_reservedSMEM_offset_0_alias,@"STO_CUDA_RESERVED_SHARED STV_DEFAULT"
__nv_reservedSMEM_offset_0_alias:
	.zero		0
	.zero		64


//--------------------- .nv.constant0._Z11warp_matmuliiiPvS_S_ --------------------------
	.section	.nv.constant0._Z11warp_matmuliiiPvS_S_,"a",@progbits
	.sectionflags	@""
	.align	4
.nv.constant0._Z11warp_matmuliiiPvS_S_:
	.zero		936


//--------------------- SYMBOLS --------------------------

	.type		.nv.reservedSmem.offset0,@object
	.size		.nv.reservedSmem.offset0,0x4
	.type		vprintf,@function
